	.headerflags	@"EF_CUDA_TEXMODE_UNIFIED EF_CUDA_64BIT_ADDRESS EF_CUDA_ACCELERATORS EF_CUDA_SM90 EF_CUDA_VIRTUAL_SM(EF_CUDA_SM90)"
	.elftype	@"ET_EXEC"


//--------------------- .nv.info                  --------------------------
	.section	.nv.info,"",@"SHT_CUDA_INFO"
	.align	4


	//----- nvinfo : EIATTR_REGCOUNT
	.align		4
        /*0000*/ 	.byte	0x04, 0x2f
        /*0002*/ 	.short	(.L_3 - .L_2)
	.align		4
.L_2:
        /*0004*/ 	.word	index@(triton_poi_fused__native_batch_norm_legit_no_training_relu_34)
        /*0008*/ 	.word	0x00000020


	//----- nvinfo : EIATTR_MIN_STACK_SIZE
	.align		4
.L_3:
        /*000c*/ 	.byte	0x04, 0x12
        /*000e*/ 	.short	(.L_5 - .L_4)
	.align		4
.L_4:
        /*0010*/ 	.word	index@(triton_poi_fused__native_batch_norm_legit_no_training_relu_34)
        /*0014*/ 	.word	0x00000000


	//----- nvinfo : EIATTR_FRAME_SIZE
	.align		4
.L_5:
        /*0018*/ 	.byte	0x04, 0x11
        /*001a*/ 	.short	(.L_7 - .L_6)
	.align		4
.L_6:
        /*001c*/ 	.word	index@(triton_poi_fused__native_batch_norm_legit_no_training_relu_34)
        /*0020*/ 	.word	0x00000000


	//----- nvinfo : EIATTR_MIN_STACK_SIZE
	.align		4
.L_7:
        /*0024*/ 	.byte	0x04, 0x12
        /*0026*/ 	.short	(.L_9 - .L_8)
	.align		4
.L_8:
        /*0028*/ 	.word	index@(triton_poi_fused__native_batch_norm_legit_no_training_relu_34)
        /*002c*/ 	.word	0x00000000
.L_9:


//--------------------- .nv.info.triton_poi_fused__native_batch_norm_legit_no_training_relu_34 --------------------------
	.section	.nv.info.triton_poi_fused__native_batch_norm_legit_no_training_relu_34,"",@"SHT_CUDA_INFO"
	.sectionflags	@""
	.align	4


	//----- nvinfo : EIATTR_CUDA_API_VERSION
	.align		4
        /*0000*/ 	.byte	0x04, 0x37
        /*0002*/ 	.short	(.L_11 - .L_10)
.L_10:
        /*0004*/ 	.word	0x0000007c


	//----- nvinfo : EIATTR_KPARAM_INFO
	.align		4
.L_11:
        /*0008*/ 	.byte	0x04, 0x17
        /*000a*/ 	.short	(.L_13 - .L_12)
.L_12:
        /*000c*/ 	.word	0x00000000
        /*0010*/ 	.short	0x0007
        /*0012*/ 	.short	0x0034
        /*0014*/ 	.byte	0x00, 0xf0, 0x11, 0x00


	//----- nvinfo : EIATTR_KPARAM_INFO
	.align		4
.L_13:
        /*0018*/ 	.byte	0x04, 0x17
        /*001a*/ 	.short	(.L_15 - .L_14)
.L_14:
        /*001c*/ 	.word	0x00000000
        /*0020*/ 	.short	0x0006
        /*0022*/ 	.short	0x0030
        /*0024*/ 	.byte	0x00, 0xf0, 0x11, 0x00


	//----- nvinfo : EIATTR_KPARAM_INFO
	.align		4
.L_15:
        /*0028*/ 	.byte	0x04, 0x17
        /*002a*/ 	.short	(.L_17 - .L_16)
.L_16:
        /*002c*/ 	.word	0x00000000
        /*0030*/ 	.short	0x0005
        /*0032*/ 	.short	0x0028
        /*0034*/ 	.byte	0x00, 0xf4, 0x21, 0x00


	//----- nvinfo : EIATTR_KPARAM_INFO
	.align		4
.L_17:
        /*0038*/ 	.byte	0x04, 0x17
        /*003a*/ 	.short	(.L_19 - .L_18)
.L_18:
        /*003c*/ 	.word	0x00000000
        /*0040*/ 	.short	0x0004
        /*0042*/ 	.short	0x0020
        /*0044*/ 	.byte	0x00, 0xf4, 0x21, 0x00


	//----- nvinfo : EIATTR_KPARAM_INFO
	.align		4
.L_19:
        /*0048*/ 	.byte	0x04, 0x17
        /*004a*/ 	.short	(.L_21 - .L_20)
.L_20:
        /*004c*/ 	.word	0x00000000
        /*0050*/ 	.short	0x0003
        /*0052*/ 	.short	0x0018
        /*0054*/ 	.byte	0x00, 0xf4, 0x21, 0x00


	//----- nvinfo : EIATTR_KPARAM_INFO
	.align		4
.L_21:
        /*0058*/ 	.byte	0x04, 0x17
        /*005a*/ 	.short	(.L_23 - .L_22)
.L_22:
        /*005c*/ 	.word	0x00000000
        /*0060*/ 	.short	0x0002
        /*0062*/ 	.short	0x0010
        /*0064*/ 	.byte	0x00, 0xf4, 0x21, 0x00


	//----- nvinfo : EIATTR_KPARAM_INFO
	.align		4
.L_23:
        /*0068*/ 	.byte	0x04, 0x17
        /*006a*/ 	.short	(.L_25 - .L_24)
.L_24:
        /*006c*/ 	.word	0x00000000
        /*0070*/ 	.short	0x0001
        /*0072*/ 	.short	0x0008
        /*0074*/ 	.byte	0x00, 0xf4, 0x21, 0x00


	//----- nvinfo : EIATTR_KPARAM_INFO
	.align		4
.L_25:
        /*0078*/ 	.byte	0x04, 0x17
        /*007a*/ 	.short	(.L_27 - .L_26)
.L_26:
        /*007c*/ 	.word	0x00000000
        /*0080*/ 	.short	0x0000
        /*0082*/ 	.short	0x0000
        /*0084*/ 	.byte	0x00, 0xf4, 0x21, 0x00


	//----- nvinfo : EIATTR_SPARSE_MMA_MASK
	.align		4
.L_27:
        /*0088*/ 	.byte	0x03, 0x50
        /*008a*/ 	.short	0x0000


	//----- nvinfo : EIATTR_MAXREG_COUNT
	.align		4
        /*008c*/ 	.byte	0x03, 0x1b
        /*008e*/ 	.short	0x00ff


	//----- nvinfo : EIATTR_EXIT_INSTR_OFFSETS
	.align		4
        /*0090*/ 	.byte	0x04, 0x1c
        /*0092*/ 	.short	(.L_29 - .L_28)


	//   ....[0]....
.L_28:
        /*0094*/ 	.word	0x00001230


	//   ....[1]....
        /*0098*/ 	.word	0x00001300


	//----- nvinfo : EIATTR_REQNTID
	.align		4
.L_29:
        /*009c*/ 	.byte	0x04, 0x10
        /*009e*/ 	.short	(.L_31 - .L_30)
.L_30:
        /*00a0*/ 	.word	0x00000100
        /*00a4*/ 	.word	0x00000001
        /*00a8*/ 	.word	0x00000001


	//----- nvinfo : EIATTR_CBANK_PARAM_SIZE
	.align		4
.L_31:
        /*00ac*/ 	.byte	0x03, 0x19
        /*00ae*/ 	.short	0x0038


	//----- nvinfo : EIATTR_PARAM_CBANK
	.align		4
        /*00b0*/ 	.byte	0x04, 0x0a
        /*00b2*/ 	.short	(.L_33 - .L_32)
	.align		4
.L_32:
        /*00b4*/ 	.word	index@(.nv.constant0.triton_poi_fused__native_batch_norm_legit_no_training_relu_34)
        /*00b8*/ 	.short	0x0210
        /*00ba*/ 	.short	0x0038


	//----- nvinfo : EIATTR_SW_WAR
	.align		4
.L_33:
        /*00bc*/ 	.byte	0x04, 0x36
        /*00be*/ 	.short	(.L_35 - .L_34)
.L_34:
        /*00c0*/ 	.word	0x00000008
.L_35:


//--------------------- .nv.callgraph             --------------------------
	.section	.nv.callgraph,"",@"SHT_CUDA_CALLGRAPH"
	.align	4
	.sectionentsize	8
	.align		4
        /*0000*/ 	.word	0x00000000
	.align		4
        /*0004*/ 	.word	0xffffffff
	.align		4
        /*0008*/ 	.word	0x00000000
	.align		4
        /*000c*/ 	.word	0xfffffffe
	.align		4
        /*0010*/ 	.word	0x00000000
	.align		4
        /*0014*/ 	.word	0xfffffffd
	.align		4
        /*0018*/ 	.word	0x00000000
	.align		4
        /*001c*/ 	.word	0xfffffffc


//--------------------- .nv.constant4             --------------------------
	.section	.nv.constant4,"a",@progbits
	.align	8
	.align		8
.nv.constant4:
        /*0000*/ 	.dword	_$_str
	.align		8
        /*0008*/ 	.dword	_$_str_$_2


//--------------------- .text.triton_poi_fused__native_batch_norm_legit_no_training_relu_34 --------------------------
	.section	.text.triton_poi_fused__native_batch_norm_legit_no_training_relu_34,"ax",@progbits
	.sectionflags	@"SHF_BARRIERS=1"
	.align	128
        .global         triton_poi_fused__native_batch_norm_legit_no_training_relu_34
        .type           triton_poi_fused__native_batch_norm_legit_no_training_relu_34,@function
        .size           triton_poi_fused__native_batch_norm_legit_no_training_relu_34,(.L_x_1 - triton_poi_fused__native_batch_norm_legit_no_training_relu_34)
        .other          triton_poi_fused__native_batch_norm_legit_no_training_relu_34,@"STO_CUDA_ENTRY STV_DEFAULT"
triton_poi_fused__native_batch_norm_legit_no_training_relu_34:
.text.triton_poi_fused__native_batch_norm_legit_no_training_relu_34:
[----:B------:R-:W0:Y:S01]  /*0000*/  LDC R1, c[0x0][0x28] ;  /* 0x00000a00ff017b82 */ /* 0x000e220000000800 */
[----:B------:R-:W1:Y:S07]  /*0010*/  S2R R2, SR_TID.X ;  /* 0x0000000000027919 */ /* 0x000e6e0000002100 */
[----:B------:R-:W2:Y:S01]  /*0020*/  LDC.64 R16, c[0x0][0x210] ;  /* 0x00008400ff107b82 */ /* 0x000ea20000000a00 */
[----:B------:R-:W-:Y:S01]  /*0030*/  ULDC.64 UR6, c[0x0][0x208] ;  /* 0x0000820000067ab9 */ /* 0x000fe20000000a00 */
[----:B------:R-:W3:Y:S01]  /*0040*/  S2R R21, SR_CTAID.Y ;  /* 0x0000000000157919 */ /* 0x000ee20000002600 */
[----:B------:R-:W4:Y:S01]  /*0050*/  S2R R5, SR_CTAID.X ;  /* 0x0000000000057919 */ /* 0x000f220000002500 */
[----:B-1----:R-:W-:Y:S01]  /*0060*/  IMAD.SHL.U32 R3, R2, 0x4, RZ ;  /* 0x0000000402037824 */ /* 0x002fe200078e00ff */
[----:B------:R-:W-:-:S04]  /*0070*/  SHF.R.U32.HI R8, RZ, 0x6, R2 ;  /* 0x00000006ff087819 */ /* 0x000fc80000011602 */
[----:B------:R-:W-:-:S04]  /*0080*/  LOP3.LUT R0, R3, 0xfc, RZ, 0xc0, !PT ;  /* 0x000000fc03007812 */ /* 0x000fc800078ec0ff */
[----:B---3--:R-:W-:Y:S01]  /*0090*/  PRMT R4, R0, 0x6540, R21 ;  /* 0x0000654000047816 */ /* 0x008fe20000000015 */
[----:B----4-:R-:W-:Y:S01]  /*00a0*/  IMAD.SHL.U32 R0, R5, 0x10, RZ ;  /* 0x0000001005007824 */ /* 0x010fe200078e00ff */
[----:B------:R-:W-:Y:S02]  /*00b0*/  SGXT.U32 R5, R8, 0x2 ;  /* 0x000000020805781a */ /* 0x000fe40000000000 */
[C---:B------:R-:W-:Y:S01]  /*00c0*/  ISETP.GE.AND P0, PT, R4.reuse, 0x600, PT ;  /* 0x000006000400780c */ /* 0x040fe20003f06270 */
[----:B------:R-:W-:Y:S01]  /*00d0*/  IMAD.HI R6, R4, 0x2aaaaaab, RZ ;  /* 0x2aaaaaab04067827 */ /* 0x000fe200078e02ff */
[----:B------:R-:W-:-:S04]  /*00e0*/  LOP3.LUT R18, R0, R5, RZ, 0xfc, !PT ;  /* 0x0000000500127212 */ /* 0x000fc800078efcff */
[----:B------:R-:W-:Y:S02]  /*00f0*/  SHF.R.U32.HI R7, RZ, 0x1f, R6 ;  /* 0x0000001fff077819 */ /* 0x000fe40000011606 */
[----:B------:R-:W-:Y:S02]  /*0100*/  ISETP.LT.AND P1, PT, R18, 0x24, !P0 ;  /* 0x000000241200780c */ /* 0x000fe40004721270 */
[----:B------:R-:W-:Y:S02]  /*0110*/  LEA.HI.SX32 R7, R6, R7, 0x1a ;  /* 0x0000000706077211 */ /* 0x000fe400078fd2ff */
[----:B------:R-:W-:-:S03]  /*0120*/  LOP3.LUT R8, R18, 0x4, RZ, 0xfc, !PT ;  /* 0x0000000412087812 */ /* 0x000fc600078efcff */
[C---:B------:R-:W-:Y:S01]  /*0130*/  IMAD R4, R7.reuse, -0x180, R4 ;  /* 0xfffffe8007047824 */ /* 0x040fe200078e0204 */
[----:B------:R-:W-:Y:S02]  /*0140*/  ISETP.LT.AND P2, PT, R8, 0x24, !P0 ;  /* 0x000000240800780c */ /* 0x000fe40004741270 */
[----:B------:R-:W-:Y:S01]  /*0150*/  CS2R R8, SRZ ;  /* 0x0000000000087805 */ /* 0x000fe2000001ff00 */
[----:B------:R-:W-:Y:S01]  /*0160*/  IMAD R19, R7, 0x3600, R4 ;  /* 0x0000360007137824 */ /* 0x000fe200078e0204 */
[----:B------:R-:W-:Y:S02]  /*0170*/  CS2R R4, SRZ ;  /* 0x0000000000047805 */ /* 0x000fe4000001ff00 */
[----:B------:R-:W-:Y:S01]  /*0180*/  CS2R R6, SRZ ;  /* 0x0000000000067805 */ /* 0x000fe2000001ff00 */
[----:B------:R-:W-:-:S04]  /*0190*/  IMAD R19, R18, 0x180, R19 ;  /* 0x0000018012137824 */ /* 0x000fc800078e0213 */
[----:B--2---:R-:W-:-:S05]  /*01a0*/  IMAD.WIDE R14, R19, 0x4, R16 ;  /* 0x00000004130e7825 */ /* 0x004fca00078e0210 */
[----:B------:R1:W2:Y:S01]  /*01b0*/  @P1 LDG.E.EL.128 R4, desc[UR6][R14.64] ;  /* 0x000000060e041981 */ /* 0x0002a2000c2e1d00 */
[----:B------:R-:W-:Y:S01]  /*01c0*/  VIADD R23, R19, 0x600 ;  /* 0x0000060013177836 */ /* 0x000fe20000000000 */
[----:B------:R-:W-:Y:S02]  /*01d0*/  CS2R R10, SRZ ;  /* 0x00000000000a7805 */ /* 0x000fe4000001ff00 */
[----:B------:R-:W-:Y:S01]  /*01e0*/  LOP3.LUT R12, R18, 0x8, RZ, 0xfc, !PT ;  /* 0x00000008120c7812 */ /* 0x000fe200078efcff */
[----:B------:R-:W-:-:S03]  /*01f0*/  IMAD.WIDE R22, R23, 0x4, R16 ;  /* 0x0000000417167825 */ /* 0x000fc600078e0210 */
[----:B------:R-:W-:Y:S02]  /*0200*/  ISETP.LT.AND P1, PT, R12, 0x24, !P0 ;  /* 0x000000240c00780c */ /* 0x000fe40004721270 */
[----:B------:R3:W4:Y:S01]  /*0210*/  @P2 LDG.E.EL.128 R8, desc[UR6][R22.64] ;  /* 0x0000000616082981 */ /* 0x000722000c2e1d00 */
[----:B------:R-:W-:Y:S02]  /*0220*/  IADD3 R25, R19, 0xc00, RZ ;  /* 0x00000c0013197810 */ /* 0x000fe40007ffe0ff */
[----:B------:R-:W-:Y:S02]  /*0230*/  CS2R R12, SRZ ;  /* 0x00000000000c7805 */ /* 0x000fe4000001ff00 */
[----:B-1----:R-:W-:Y:S01]  /*0240*/  CS2R R14, SRZ ;  /* 0x00000000000e7805 */ /* 0x002fe2000001ff00 */
[----:B------:R-:W-:-:S05]  /*0250*/  IMAD.WIDE R24, R25, 0x4, R16 ;  /* 0x0000000419187825 */ /* 0x000fca00078e0210 */
[----:B------:R-:W5:Y:S01]  /*0260*/  @P1 LDG.E.EL.128 R12, desc[UR6][R24.64] ;  /* 0x00000006180c1981 */ /* 0x000f62000c2e1d00 */
[----:B------:R-:W-:Y:S01]  /*0270*/  LOP3.LUT R18, R18, 0xc, RZ, 0xfc, !PT ;  /* 0x0000000c12127812 */ /* 0x000fe200078efcff */
[----:B------:R-:W-:-:S03]  /*0280*/  VIADD R27, R19, 0x1200 ;  /* 0x00001200131b7836 */ /* 0x000fc60000000000 */
[----:B------:R-:W-:Y:S01]  /*0290*/  ISETP.LT.AND P0, PT, R18, 0x24, !P0 ;  /* 0x000000241200780c */ /* 0x000fe20004701270 */
[----:B------:R-:W-:Y:S01]  /*02a0*/  IMAD.WIDE R26, R27, 0x4, R16 ;  /* 0x000000041b1a7825 */ /* 0x000fe200078e0210 */
[----:B------:R-:W-:Y:S02]  /*02b0*/  CS2R R16, SRZ ;  /* 0x0000000000107805 */ /* 0x000fe4000001ff00 */
[----:B------:R-:W-:-:S09]  /*02c0*/  CS2R R18, SRZ ;  /* 0x0000000000127805 */ /* 0x000fd2000001ff00 */
[----:B------:R1:W5:Y:S01]  /*02d0*/  @P0 LDG.E.EL.128 R16, desc[UR6][R26.64] ;  /* 0x000000061a100981 */ /* 0x000362000c2e1d00 */
[----:B------:R-:W1:Y:S01]  /*02e0*/  S2UR UR5, SR_CgaCtaId ;  /* 0x00000000000579c3 */ /* 0x000e620000008800 */
[----:B------:R-:W-:Y:S01]  /*02f0*/  SHF.R.U32.HI R20, RZ, 0x2, R2 ;  /* 0x00000002ff147819 */ /* 0x000fe20000011602 */
[----:B------:R-:W-:Y:S01]  /*0300*/  UMOV UR4, 0x400 ;  /* 0x0000040000047882 */ /* 0x000fe20000000000 */
[----:B---3--:R-:W-:Y:S02]  /*0310*/  LOP3.LUT R22, R3, 0x3fc, RZ, 0xc0, !PT ;  /* 0x000003fc03167812 */ /* 0x008fe400078ec0ff */
[----:B------:R-:W-:Y:S02]  /*0320*/  LOP3.LUT R20, R20, 0x30, RZ, 0xc0, !PT ;  /* 0x0000003014147812 */ /* 0x000fe400078ec0ff */
[----:B------:R-:W-:Y:S01]  /*0330*/  PRMT R29, R2, 0x6540, R21 ;  /* 0x00006540021d7816 */ /* 0x000fe20000000015 */
[----:B01----:R-:W0:Y:S03]  /*0340*/  LDC.64 R26, c[0x0][0x220] ;  /* 0x00008800ff1a7b82 */ /* 0x003e260000000a00 */
[----:B------:R-:W-:Y:S01]  /*0350*/  ISETP.GE.AND P0, PT, R29, 0x600, PT ;  /* 0x000006001d00780c */ /* 0x000fe20003f06270 */
[----:B------:R-:W-:-:S06]  /*0360*/  UPRMT UR4, UR5, 0x654, UR4 ;  /* 0x0000065405047896 */ /* 0x000fcc0008000004 */
[----:B------:R-:W-:Y:S01]  /*0370*/  VIADD R23, R20, UR4 ;  /* 0x0000000414177c36 */ /* 0x000fe20008000000 */
[----:B------:R-:W-:-:S03]  /*0380*/  LOP3.LUT R20, R2, 0xff, RZ, 0xc0, !PT ;  /* 0x000000ff02147812 */ /* 0x000fc600078ec0ff */
[----:B------:R-:W-:Y:S01]  /*0390*/  IMAD R22, R22, 0x4, R23 ;  /* 0x0000000416167824 */ /* 0x000fe200078e0217 */
[----:B------:R-:W-:-:S04]  /*03a0*/  LEA R20, R20, UR4, 0x2 ;  /* 0x0000000414147c11 */ /* 0x000fc8000f8e10ff */
[----:B--2---:R-:W-:Y:S01]  /*03b0*/  STS.128 [R22], R4 ;  /* 0x0000000416007388 */ /* 0x004fe20000000c00 */
[----:B------:R-:W-:Y:S06]  /*03c0*/  BAR.SYNC.DEFER_BLOCKING 0x0 ;  /* 0x0000000000007b1d */ /* 0x000fec0000010000 */
[----:B------:R-:W-:Y:S04]  /*03d0*/  LDS R25, [R20] ;  /* 0x0000000014197984 */ /* 0x000fe80000000800 */
[----:B------:R-:W-:Y:S04]  /*03e0*/  LDS R23, [R20+0x410] ;  /* 0x0004100014177984 */ /* 0x000fe80000000800 */
[----:B------:R-:W-:Y:S04]  /*03f0*/  LDS R28, [R20+0x820] ;  /* 0x00082000141c7984 */ /* 0x000fe80000000800 */
[----:B------:R-:W-:Y:S01]  /*0400*/  LDS R24, [R20+0xc30] ;  /* 0x000c300014187984 */ /* 0x000fe20000000800 */
[----:B------:R-:W-:Y:S06]  /*0410*/  BAR.SYNC.DEFER_BLOCKING 0x0 ;  /* 0x0000000000007b1d */ /* 0x000fec0000010000 */
[----:B----4-:R1:W-:Y:S02]  /*0420*/  STS.128 [R22], R8 ;  /* 0x0000000816007388 */ /* 0x0103e40000000c00 */
[----:B------:R-:W-:Y:S01]  /*0430*/  BAR.SYNC.DEFER_BLOCKING 0x0 ;  /* 0x0000000000007b1d */ /* 0x000fe20000010000 */
[----:B-1----:R-:W-:-:S07]  /*0440*/  IMAD.HI R8, R29, 0x2aaaaaab, RZ ;  /* 0x2aaaaaab1d087827 */ /* 0x002fce00078e02ff */
[----:B------:R-:W1:Y:S01]  /*0450*/  LDC.64 R10, c[0x0][0x230] ;  /* 0x00008c00ff0a7b82 */ /* 0x000e620000000a00 */
[----:B------:R-:W-:-:S04]  /*0460*/  SHF.R.U32.HI R9, RZ, 0x1f, R8 ;  /* 0x0000001fff097819 */ /* 0x000fc80000011608 */
[----:B------:R-:W-:Y:S01]  /*0470*/  LEA.HI R8, R8, R9, RZ, 0x1a ;  /* 0x0000000908087211 */ /* 0x000fe200078fd0ff */
[----:B------:R-:W-:Y:S04]  /*0480*/  LDS R4, [R20] ;  /* 0x0000000014047984 */ /* 0x000fe80000000800 */
[----:B------:R-:W2:Y:S04]  /*0490*/  LDS R7, [R20+0x410] ;  /* 0x0004100014077984 */ /* 0x000ea80000000800 */
[----:B------:R-:W3:Y:S04]  /*04a0*/  LDS R6, [R20+0x820] ;  /* 0x0008200014067984 */ /* 0x000ee80000000800 */
[----:B------:R-:W4:Y:S01]  /*04b0*/  LDS R5, [R20+0xc30] ;  /* 0x000c300014057984 */ /* 0x000f220000000800 */
[----:B------:R-:W-:Y:S06]  /*04c0*/  BAR.SYNC.DEFER_BLOCKING 0x0 ;  /* 0x0000000000007b1d */ /* 0x000fec0000010000 */
[----:B-----5:R5:W-:Y:S02]  /*04d0*/  STS.128 [R22], R12 ;  /* 0x0000000c16007388 */ /* 0x020be40000000c00 */
[----:B------:R-:W-:Y:S01]  /*04e0*/  BAR.SYNC.DEFER_BLOCKING 0x0 ;  /* 0x0000000000007b1d */ /* 0x000fe20000010000 */
[----:B-----5:R-:W-:-:S07]  /*04f0*/  IMAD R15, R8, -0x180, R29 ;  /* 0xfffffe80080f7824 */ /* 0x020fce00078e021d */
[----:B------:R-:W5:Y:S01]  /*0500*/  LDC.64 R8, c[0x0][0x218] ;  /* 0x00008600ff087b82 */ /* 0x000f620000000a00 */
[----:B0-----:R-:W-:Y:S01]  /*0510*/  IMAD.WIDE R26, R15, 0x4, R26 ;  /* 0x000000040f1a7825 */ /* 0x001fe200078e021a */
[----:B------:R-:W0:Y:S04]  /*0520*/  LDS R14, [R20] ;  /* 0x00000000140e7984 */ /* 0x000e280000000800 */
[----:B------:R-:W0:Y:S04]  /*0530*/  LDS R13, [R20+0x410] ;  /* 0x00041000140d7984 */ /* 0x000e280000000800 */
[----:B------:R-:W0:Y:S04]  /*0540*/  LDS R12, [R20+0x820] ;  /* 0x00082000140c7984 */ /* 0x000e280000000800 */
[----:B------:R-:W0:Y:S01]  /*0550*/  LDS R29, [R20+0xc30] ;  /* 0x000c3000141d7984 */ /* 0x000e220000000800 */
[----:B------:R-:W-:Y:S06]  /*0560*/  BAR.SYNC.DEFER_BLOCKING 0x0 ;  /* 0x0000000000007b1d */ /* 0x000fec0000010000 */
[----:B------:R1:W-:Y:S02]  /*0570*/  STS.128 [R22], R16 ;  /* 0x0000001016007388 */ /* 0x0003e40000000c00 */
[----:B------:R-:W-:Y:S01]  /*0580*/  BAR.SYNC.DEFER_BLOCKING 0x0 ;  /* 0x0000000000007b1d */ /* 0x000fe20000010000 */
[----:B-1----:R-:W-:-:S10]  /*0590*/  HFMA2.MMA R16, -RZ, RZ, 0, 0 ;  /* 0x00000000ff107435 */ /* 0x002fd400000001ff */
[----:B------:R1:W2:Y:S01]  /*05a0*/  @!P0 LDG.E.EL R16, desc[UR6][R26.64] ;  /* 0x000000061a108981 */ /* 0x0002a2000c2e1900 */
[----:B-----5:R-:W-:-:S03]  /*05b0*/  IMAD.WIDE R8, R15, 0x4, R8 ;  /* 0x000000040f087825 */ /* 0x020fc600078e0208 */
[----:B------:R-:W5:Y:S01]  /*05c0*/  LDS R17, [R20] ;  /* 0x0000000014117984 */ /* 0x000f620000000800 */
[----:B------:R-:W-:-:S03]  /*05d0*/  IMAD.WIDE R10, R15, 0x4, R10 ;  /* 0x000000040f0a7825 */ /* 0x000fc600078e020a */
[----:B------:R-:W0:Y:S01]  /*05e0*/  LDS R19, [R20+0x410] ;  /* 0x0004100014137984 */ /* 0x000e220000000800 */
[----:B-1----:R-:W-:-:S06]  /*05f0*/  IMAD.MOV.U32 R26, RZ, RZ, RZ ;  /* 0x000000ffff1a7224 */ /* 0x002fcc00078e00ff */
[----:B------:R1:W3:Y:S01]  /*0600*/  @!P0 LDG.E.EL R26, desc[UR6][R8.64] ;  /* 0x00000006081a8981 */ /* 0x0002e2000c2e1900 */
[----:B------:R-:W-:Y:S01]  /*0610*/  IMAD.MOV.U32 R18, RZ, RZ, RZ ;  /* 0x000000ffff127224 */ /* 0x000fe200078e00ff */
[----:B-1----:R-:W1:Y:S02]  /*0620*/  LDC.64 R8, c[0x0][0x228] ;  /* 0x00008a00ff087b82 */ /* 0x002e640000000a00 */
[----:B-1----:R-:W-:-:S04]  /*0630*/  IMAD.WIDE R8, R15, 0x4, R8 ;  /* 0x000000040f087825 */ /* 0x002fc800078e0208 */
[----:B------:R-:W-:Y:S01]  /*0640*/  IMAD.MOV.U32 R15, RZ, RZ, RZ ;  /* 0x000000ffff0f7224 */ /* 0x000fe200078e00ff */
[----:B------:R1:W5:Y:S05]  /*0650*/  @!P0 LDG.E.EL R18, desc[UR6][R8.64] ;  /* 0x0000000608128981 */ /* 0x00036a000c2e1900 */
[----:B------:R0:W5:Y:S01]  /*0660*/  @!P0 LDG.E.EL R15, desc[UR6][R10.64] ;  /* 0x000000060a0f8981 */ /* 0x000162000c2e1900 */
[----:B------:R-:W4:Y:S01]  /*0670*/  S2UR UR4, SR_CgaCtaId ;  /* 0x00000000000479c3 */ /* 0x000f220000008800 */
[----:B------:R-:W-:Y:S01]  /*0680*/  SHF.R.U32.HI R2, RZ, 0x2, R2 ;  /* 0x00000002ff027819 */ /* 0x000fe20000011602 */
[----:B------:R-:W-:Y:S01]  /*0690*/  UMOV UR5, 0x400 ;  /* 0x0000040000057882 */ /* 0x000fe20000000000 */
[----:B------:R-:W-:Y:S01]  /*06a0*/  LOP3.LUT R0, R0, 0xc, R3, 0xf8, !PT ;  /* 0x0000000c00007812 */ /* 0x000fe200078ef803 */
[----:B-1----:R-:W1:Y:S01]  /*06b0*/  LDS R9, [R20+0x820] ;  /* 0x0008200014097984 */ /* 0x002e620000000800 */
[----:B------:R-:W-:-:S03]  /*06c0*/  SGXT.U32 R2, R2, 0x6 ;  /* 0x000000060202781a */ /* 0x000fc60000000000 */
[----:B0-----:R-:W0:Y:S01]  /*06d0*/  LDS R11, [R20+0xc30] ;  /* 0x000c3000140b7984 */ /* 0x001e220000000800 */
[----:B------:R-:W-:Y:S02]  /*06e0*/  MOV R10, 0x3e800000 ;  /* 0x3e800000000a7802 */ /* 0x000fe40000000f00 */
[----:B------:R-:W-:Y:S01]  /*06f0*/  PRMT R21, R2, 0x6540, R21 ;  /* 0x0000654002157816 */ /* 0x000fe20000000015 */
[----:B----4-:R-:W-:Y:S01]  /*0700*/  UPRMT UR4, UR4, 0x654, UR5 ;  /* 0x0000065404047896 */ /* 0x010fe20008000005 */
[----:B------:R-:W-:Y:S01]  /*0710*/  BAR.SYNC.DEFER_BLOCKING 0x0 ;  /* 0x0000000000007b1d */ /* 0x000fe20000010000 */
[----:B--2---:R-:W-:-:S05]  /*0720*/  FADD R22, R16, 0.0010000000474974513054 ;  /* 0x3a83126f10167421 */ /* 0x004fca0000000000 */
[----:B------:R-:W2:Y:S01]  /*0730*/  S2R R16, SR_TID.X ;  /* 0x0000000000107919 */ /* 0x000ea20000002100 */
[----:B------:R-:W4:Y:S01]  /*0740*/  MUFU.SQRT R27, R22 ;  /* 0x00000016001b7308 */ /* 0x000f220000002000 */
[--C-:B---3--:R-:W-:Y:S01]  /*0750*/  FADD R7, R7, -R26.reuse ;  /* 0x8000001a07077221 */ /* 0x108fe20000000000 */
[--C-:B------:R-:W-:Y:S01]  /*0760*/  FADD R23, R23, -R26.reuse ;  /* 0x8000001a17177221 */ /* 0x100fe20000000000 */
[--C-:B------:R-:W-:Y:S01]  /*0770*/  FADD R25, R25, -R26.reuse ;  /* 0x8000001a19197221 */ /* 0x100fe20000000000 */
[C---:B----4-:R-:W-:Y:S01]  /*0780*/  FSETP.GT.AND P0, PT, R27.reuse, 8.50705917302346158658e+37, PT ;  /* 0x7e8000001b00780b */ /* 0x050fe20003f04000 */
[--C-:B------:R-:W-:Y:S01]  /*0790*/  FADD R24, R24, -R26.reuse ;  /* 0x8000001a18187221 */ /* 0x100fe20000000000 */
[----:B------:R-:W-:Y:S01]  /*07a0*/  FSETP.GEU.AND P1, PT, R27, 1.175494350822287508e-38, PT ;  /* 0x008000001b00780b */ /* 0x000fe20003f2e000 */
[--C-:B------:R-:W-:Y:S01]  /*07b0*/  FADD R4, R4, -R26.reuse ;  /* 0x8000001a04047221 */ /* 0x100fe20000000000 */
[----:B------:R-:W-:Y:S01]  /*07c0*/  FSEL R10, R10, 1, P0 ;  /* 0x3f8000000a0a7808 */ /* 0x000fe20000000000 */
[--C-:B------:R-:W-:Y:S01]  /*07d0*/  FADD R6, R6, -R26.reuse ;  /* 0x8000001a06067221 */ /* 0x100fe20000000000 */
[--C-:B------:R-:W-:Y:S01]  /*07e0*/  FADD R5, R5, -R26.reuse ;  /* 0x8000001a05057221 */ /* 0x100fe20000000000 */
[--C-:B------:R-:W-:Y:S01]  /*07f0*/  FADD R14, R14, -R26.reuse ;  /* 0x8000001a0e0e7221 */ /* 0x100fe20000000000 */
[--C-:B------:R-:W-:Y:S01]  /*0800*/  FADD R13, R13, -R26.reuse ;  /* 0x8000001a0d0d7221 */ /* 0x100fe20000000000 */
[--C-:B------:R-:W-:Y:S01]  /*0810*/  FADD R12, R12, -R26.reuse ;  /* 0x8000001a0c0c7221 */ /* 0x100fe20000000000 */
[--C-:B------:R-:W-:Y:S01]  /*0820*/  FADD R29, R29, -R26.reuse ;  /* 0x8000001a1d1d7221 */ /* 0x100fe20000000000 */
[--C-:B-----5:R-:W-:Y:S01]  /*0830*/  FADD R17, R17, -R26.reuse ;  /* 0x8000001a11117221 */ /* 0x120fe20000000000 */
[--C-:B------:R-:W-:Y:S01]  /*0840*/  FADD R19, R19, -R26.reuse ;  /* 0x8000001a13137221 */ /* 0x100fe20000000000 */
[----:B------:R-:W-:Y:S01]  /*0850*/  @P0 FMUL R27, R27, 0.25 ;  /* 0x3e8000001b1b0820 */ /* 0x000fe20000400000 */
[----:B-1----:R-:W-:Y:S01]  /*0860*/  FADD R9, R9, -R26 ;  /* 0x8000001a09097221 */ /* 0x002fe20000000000 */
[----:B------:R-:W-:Y:S01]  /*0870*/  @!P1 FMUL R10, R10, 16777216 ;  /* 0x4b8000000a0a9820 */ /* 0x000fe20000400000 */
[----:B--2---:R-:W-:-:S02]  /*0880*/  IMAD.SHL.U32 R2, R16, 0x10, RZ ;  /* 0x0000001010027824 */ /* 0x004fc400078e00ff */
[----:B------:R-:W-:Y:S01]  /*0890*/  @!P1 FMUL R27, R27, 16777216 ;  /* 0x4b8000001b1b9820 */ /* 0x000fe20000400000 */
[----:B0-----:R-:W-:-:S03]  /*08a0*/  FADD R11, R11, -R26 ;  /* 0x8000001a0b0b7221 */ /* 0x001fc60000000000 */
[----:B------:R0:W1:Y:S01]  /*08b0*/  MUFU.RCP R8, R27 ;  /* 0x0000001b00087308 */ /* 0x0000620000001000 */
[----:B------:R-:W-:Y:S01]  /*08c0*/  LOP3.LUT R2, R2, 0xff0, RZ, 0xc0, !PT ;  /* 0x00000ff002027812 */ /* 0x000fe200078ec0ff */
[----:B0-----:R-:W-:Y:S01]  /*08d0*/  FADD R27, R28, -R26 ;  /* 0x8000001a1c1b7221 */ /* 0x001fe20000000000 */
[----:B-1----:R-:W-:Y:S02]  /*08e0*/  FMUL R8, R8, R10 ;  /* 0x0000000a08087220 */ /* 0x002fe40000400000 */
[----:B------:R-:W-:Y:S02]  /*08f0*/  LEA.HI R10, R2, UR4, RZ, 0x1e ;  /* 0x00000004020a7c11 */ /* 0x000fe4000f8ff0ff */
[C---:B------:R-:W-:Y:S01]  /*0900*/  FMUL R26, R8.reuse, R7 ;  /* 0x00000007081a7220 */ /* 0x040fe20000400000 */
[C---:B------:R-:W-:Y:S01]  /*0910*/  FMUL R28, R8.reuse, R27 ;  /* 0x0000001b081c7220 */ /* 0x040fe20000400000 */
[C---:B------:R-:W-:Y:S01]  /*0920*/  FMUL R7, R8.reuse, R23 ;  /* 0x0000001708077220 */ /* 0x040fe20000400000 */
[C---:B------:R-:W-:Y:S01]  /*0930*/  FMUL R4, R8.reuse, R4 ;  /* 0x0000000408047220 */ /* 0x040fe20000400000 */
[----:B------:R-:W-:Y:S01]  /*0940*/  FMUL R24, R8, R24 ;  /* 0x0000001808187220 */ /* 0x000fe20000400000 */
[-CC-:B------:R-:W-:Y:S01]  /*0950*/  FFMA R28, R28, R18.reuse, R15.reuse ;  /* 0x000000121c1c7223 */ /* 0x180fe2000000000f */
[-CC-:B------:R-:W-:Y:S01]  /*0960*/  FFMA R7, R7, R18.reuse, R15.reuse ;  /* 0x0000001207077223 */ /* 0x180fe2000000000f */
[-CC-:B------:R-:W-:Y:S01]  /*0970*/  FFMA R4, R4, R18.reuse, R15.reuse ;  /* 0x0000001204047223 */ /* 0x180fe2000000000f */
[--C-:B------:R-:W-:Y:S01]  /*0980*/  FFMA R24, R24, R18, R15.reuse ;  /* 0x0000001218187223 */ /* 0x100fe2000000000f */
[----:B------:R-:W-:Y:S01]  /*0990*/  IMAD R2, R2, 0x4, R10 ;  /* 0x0000000402027824 */ /* 0x000fe200078e020a */
[----:B------:R-:W-:Y:S01]  /*09a0*/  FSETP.GEU.AND P0, PT, R28, RZ, PT ;  /* 0x000000ff1c00720b */ /* 0x000fe20003f0e000 */
[C---:B------:R-:W-:Y:S01]  /*09b0*/  FMUL R22, R8.reuse, R5 ;  /* 0x0000000508167220 */ /* 0x040fe20000400000 */
[C---:B------:R-:W-:Y:S01]  /*09c0*/  FSETP.GEU.AND P1, PT, R7.reuse, RZ, PT ;  /* 0x000000ff0700720b */ /* 0x040fe20003f2e000 */
[C---:B------:R-:W-:Y:S01]  /*09d0*/  FMUL R6, R8.reuse, R6 ;  /* 0x0000000608067220 */ /* 0x040fe20000400000 */
        /* <DEDUP_REMOVED lines=8> */
[----:B------:R-:W-:Y:S01]  /*0a60*/  FMUL R8, R8, R11 ;  /* 0x0000000b08087220 */ /* 0x000fe20000400000 */
[----:B------:R-:W-:Y:S01]  /*0a70*/  FSEL R7, R7, RZ, P1 ;  /* 0x000000ff07077208 */ /* 0x000fe20000800000 */
[-CC-:B------:R-:W-:Y:S01]  /*0a80*/  FFMA R6, R6, R18.reuse, R15.reuse ;  /* 0x0000001206067223 */ /* 0x180fe2000000000f */
[----:B------:R-:W-:Y:S01]  /*0a90*/  FSEL R11, R28, RZ, P0 ;  /* 0x000000ff1c0b7208 */ /* 0x000fe20000000000 */
[-CC-:B------:R-:W-:Y:S01]  /*0aa0*/  FFMA R22, R22, R18.reuse, R15.reuse ;  /* 0x0000001216167223 */ /* 0x180fe2000000000f */
[----:B------:R-:W-:Y:S01]  /*0ab0*/  FSETP.GEU.AND P1, PT, R24, RZ, PT ;  /* 0x000000ff1800720b */ /* 0x000fe20003f2e000 */
[-CC-:B------:R-:W-:Y:S01]  /*0ac0*/  FFMA R5, R5, R18.reuse, R15.reuse ;  /* 0x0000001205057223 */ /* 0x180fe2000000000f */
[----:B------:R-:W-:Y:S01]  /*0ad0*/  FSETP.GEU.AND P0, PT, R4, RZ, PT ;  /* 0x000000ff0400720b */ /* 0x000fe20003f0e000 */
[-CC-:B------:R-:W-:Y:S01]  /*0ae0*/  FFMA R26, R26, R18.reuse, R15.reuse ;  /* 0x000000121a1a7223 */ /* 0x180fe2000000000f */
[-CC-:B------:R-:W-:Y:S01]  /*0af0*/  FFMA R14, R14, R18.reuse, R15.reuse ;  /* 0x000000120e0e7223 */ /* 0x180fe2000000000f */
[-CC-:B------:R-:W-:Y:S01]  /*0b00*/  FFMA R20, R20, R18.reuse, R15.reuse ;  /* 0x0000001214147223 */ /* 0x180fe2000000000f */
[-CC-:B------:R-:W-:Y:S01]  /*0b10*/  FFMA R12, R12, R18.reuse, R15.reuse ;  /* 0x000000120c0c7223 */ /* 0x180fe2000000000f */
[-CC-:B------:R-:W-:Y:S01]  /*0b20*/  FFMA R10, R10, R18.reuse, R15.reuse ;  /* 0x000000120a0a7223 */ /* 0x180fe2000000000f */
[-CC-:B------:R-:W-:Y:S01]  /*0b30*/  FFMA R17, R17, R18.reuse, R15.reuse ;  /* 0x0000001211117223 */ /* 0x180fe2000000000f */
[-CC-:B------:R-:W-:Y:S01]  /*0b40*/  FFMA R19, R19, R18.reuse, R15.reuse ;  /* 0x0000001213137223 */ /* 0x180fe2000000000f */
[-CC-:B------:R-:W-:Y:S01]  /*0b50*/  FFMA R9, R9, R18.reuse, R15.reuse ;  /* 0x0000001209097223 */ /* 0x180fe2000000000f */
[----:B------:R-:W-:Y:S01]  /*0b60*/  FFMA R8, R8, R18, R15 ;  /* 0x0000001208087223 */ /* 0x000fe2000000000f */
[----:B------:R-:W-:Y:S01]  /*0b70*/  FSEL R13, R24, RZ, P1 ;  /* 0x000000ff180d7208 */ /* 0x000fe20000800000 */
[----:B------:R0:W-:Y:S01]  /*0b80*/  STS [R2+0x4], R7 ;  /* 0x0000040702007388 */ /* 0x0001e20000000800 */
[----:B------:R-:W-:Y:S01]  /*0b90*/  FSEL R15, R4, RZ, P0 ;  /* 0x000000ff040f7208 */ /* 0x000fe20000000000 */
[----:B------:R-:W-:Y:S01]  /*0ba0*/  IMAD.SHL.U32 R4, R16, 0x4, RZ ;  /* 0x0000000410047824 */ /* 0x000fe200078e00ff */
[----:B------:R-:W-:Y:S01]  /*0bb0*/  FSETP.GEU.AND P1, PT, R6, RZ, PT ;  /* 0x000000ff0600720b */ /* 0x000fe20003f2e000 */
[----:B------:R1:W-:Y:S01]  /*0bc0*/  STS [R2+0x8], R11 ;  /* 0x0000080b02007388 */ /* 0x0003e20000000800 */
[----:B------:R-:W-:-:S02]  /*0bd0*/  FSETP.GEU.AND P0, PT, R22, RZ, PT ;  /* 0x000000ff1600720b */ /* 0x000fc40003f0e000 */
[----:B------:R-:W-:Y:S01]  /*0be0*/  FSETP.GEU.AND P2, PT, R26, RZ, PT ;  /* 0x000000ff1a00720b */ /* 0x000fe20003f4e000 */
[----:B------:R2:W-:Y:S01]  /*0bf0*/  STS [R2+0xc], R13 ;  /* 0x00000c0d02007388 */ /* 0x0005e20000000800 */
[----:B------:R-:W-:Y:S02]  /*0c00*/  FSEL R25, R6, RZ, P1 ;  /* 0x000000ff06197208 */ /* 0x000fe40000800000 */
[----:B0-----:R-:W-:Y:S01]  /*0c10*/  FSEL R7, R22, RZ, P0 ;  /* 0x000000ff16077208 */ /* 0x001fe20000000000 */
[----:B------:R0:W-:Y:S01]  /*0c20*/  STS [R2+0x10], R15 ;  /* 0x0000100f02007388 */ /* 0x0001e20000000800 */
[----:B------:R-:W-:Y:S02]  /*0c30*/  FSETP.GEU.AND P1, PT, R14, RZ, PT ;  /* 0x000000ff0e00720b */ /* 0x000fe40003f2e000 */
[----:B------:R-:W-:Y:S01]  /*0c40*/  FSETP.GEU.AND P0, PT, R20, RZ, PT ;  /* 0x000000ff1400720b */ /* 0x000fe20003f0e000 */
[----:B------:R-:W-:Y:S01]  /*0c50*/  STS [R2+0x1c], R7 ;  /* 0x00001c0702007388 */ /* 0x000fe20000000800 */
[----:B------:R-:W-:-:S02]  /*0c60*/  FSEL R23, R26, RZ, P2 ;  /* 0x000000ff1a177208 */ /* 0x000fc40001000000 */
[----:B-1----:R-:W-:Y:S01]  /*0c70*/  FSEL R11, R14, RZ, P1 ;  /* 0x000000ff0e0b7208 */ /* 0x002fe20000800000 */
[----:B------:R-:W-:Y:S01]  /*0c80*/  STS [R2+0x18], R25 ;  /* 0x0000181902007388 */ /* 0x000fe20000000800 */
[----:B--2---:R-:W-:Y:S01]  /*0c90*/  FSEL R13, R20, RZ, P0 ;  /* 0x000000ff140d7208 */ /* 0x004fe20000000000 */
[----:B------:R-:W-:Y:S01]  /*0ca0*/  IMAD.HI R20, R21, 0x2aaaaaab, RZ ;  /* 0x2aaaaaab15147827 */ /* 0x000fe200078e02ff */
[----:B------:R-:W-:Y:S01]  /*0cb0*/  FSETP.GEU.AND P1, PT, R10, RZ, PT ;  /* 0x000000ff0a00720b */ /* 0x000fe20003f2e000 */
[----:B------:R1:W-:Y:S01]  /*0cc0*/  STS [R2+0x14], R23 ;  /* 0x0000141702007388 */ /* 0x0003e20000000800 */
[C---:B------:R-:W-:Y:S02]  /*0cd0*/  FSETP.GEU.AND P0, PT, R9.reuse, RZ, PT ;  /* 0x000000ff0900720b */ /* 0x040fe40003f0e000 */
[----:B------:R-:W-:Y:S01]  /*0ce0*/  FSETP.GEU.AND P2, PT, R12, RZ, PT ;  /* 0x000000ff0c00720b */ /* 0x000fe20003f4e000 */
[----:B------:R-:W-:Y:S01]  /*0cf0*/  STS [R2+0x20], R11 ;  /* 0x0000200b02007388 */ /* 0x000fe20000000800 */
[----:B------:R-:W-:-:S02]  /*0d00*/  FSEL R9, R9, RZ, P0 ;  /* 0x000000ff09097208 */ /* 0x000fc40000000000 */
[----:B------:R-:W-:Y:S01]  /*0d10*/  FSETP.GEU.AND P0, PT, R17, RZ, PT ;  /* 0x000000ff1100720b */ /* 0x000fe20003f0e000 */
[----:B------:R-:W-:Y:S01]  /*0d20*/  STS [R2+0x24], R13 ;  /* 0x0000240d02007388 */ /* 0x000fe20000000800 */
[----:B0-----:R-:W-:Y:S02]  /*0d30*/  FSEL R15, R12, RZ, P2 ;  /* 0x000000ff0c0f7208 */ /* 0x001fe40001000000 */
[----:B-1----:R-:W-:Y:S01]  /*0d40*/  FSEL R23, R10, RZ, P1 ;  /* 0x000000ff0a177208 */ /* 0x002fe20000800000 */
[----:B------:R0:W-:Y:S01]  /*0d50*/  STS [R2+0x38], R9 ;  /* 0x0000380902007388 */ /* 0x0001e20000000800 */
[----:B------:R-:W-:Y:S02]  /*0d60*/  FSETP.GEU.AND P1, PT, R19, RZ, PT ;  /* 0x000000ff1300720b */ /* 0x000fe40003f2e000 */
[----:B------:R-:W-:Y:S01]  /*0d70*/  FSEL R7, R17, RZ, P0 ;  /* 0x000000ff11077208 */ /* 0x000fe20000000000 */
[----:B------:R-:W-:Y:S01]  /*0d80*/  STS [R2+0x28], R15 ;  /* 0x0000280f02007388 */ /* 0x000fe20000000800 */
[----:B------:R-:W-:-:S02]  /*0d90*/  FSEL R19, R19, RZ, P1 ;  /* 0x000000ff13137208 */ /* 0x000fc40000800000 */
[C---:B------:R-:W-:Y:S01]  /*0da0*/  FSETP.GEU.AND P1, PT, R5.reuse, RZ, PT ;  /* 0x000000ff0500720b */ /* 0x040fe20003f2e000 */
[----:B------:R-:W-:Y:S01]  /*0db0*/  STS [R2+0x2c], R23 ;  /* 0x00002c1702007388 */ /* 0x000fe20000000800 */
[C---:B------:R-:W-:Y:S02]  /*0dc0*/  FSETP.GEU.AND P0, PT, R8.reuse, RZ, PT ;  /* 0x000000ff0800720b */ /* 0x040fe40003f0e000 */
[----:B------:R-:W-:Y:S01]  /*0dd0*/  FSEL R5, R5, RZ, P1 ;  /* 0x000000ff05057208 */ /* 0x000fe20000800000 */
[----:B------:R-:W-:Y:S01]  /*0de0*/  STS [R2+0x34], R19 ;  /* 0x0000341302007388 */ /* 0x000fe20000000800 */
[----:B0-----:R-:W-:Y:S02]  /*0df0*/  FSEL R9, R8, RZ, P0 ;  /* 0x000000ff08097208 */ /* 0x001fe40000000000 */
[----:B------:R-:W-:Y:S01]  /*0e00*/  LOP3.LUT R17, R4, 0x3fc, RZ, 0xc0, !PT ;  /* 0x000003fc04117812 */ /* 0x000fe200078ec0ff */
[----:B------:R-:W-:Y:S01]  /*0e10*/  STS [R2+0x30], R7 ;  /* 0x0000300702007388 */ /* 0x000fe20000000800 */
[----:B------:R-:W-:-:S02]  /*0e20*/  LOP3.LUT R16, R16, 0xfc, RZ, 0xc0, !PT ;  /* 0x000000fc10107812 */ /* 0x000fc400078ec0ff */
[C---:B------:R-:W-:Y:S01]  /*0e30*/  LOP3.LUT R4, R17.reuse, 0x400, RZ, 0xfc, !PT ;  /* 0x0000040011047812 */ /* 0x040fe200078efcff */
[----:B------:R-:W-:Y:S01]  /*0e40*/  STS [R2], R5 ;  /* 0x0000000502007388 */ /* 0x000fe20000000800 */
[----:B------:R-:W-:Y:S02]  /*0e50*/  LOP3.LUT R6, R17, 0x800, RZ, 0xfc, !PT ;  /* 0x0000080011067812 */ /* 0x000fe400078efcff */
[----:B------:R-:W-:Y:S01]  /*0e60*/  SHF.R.U32.HI R4, RZ, 0x2, R4 ;  /* 0x00000002ff047819 */ /* 0x000fe20000011604 */
[----:B------:R0:W-:Y:S01]  /*0e70*/  STS [R2+0x3c], R9 ;  /* 0x00003c0902007388 */ /* 0x0001e20000000800 */
[----:B------:R-:W-:Y:S02]  /*0e80*/  SHF.R.U32.HI R6, RZ, 0x2, R6 ;  /* 0x00000002ff067819 */ /* 0x000fe40000011606 */
[----:B------:R-:W-:Y:S02]  /*0e90*/  LOP3.LUT R4, R4, 0x1fc, RZ, 0xc0, !PT ;  /* 0x000001fc04047812 */ /* 0x000fe400078ec0ff */
[----:B------:R-:W-:-:S02]  /*0ea0*/  LOP3.LUT R6, R6, 0x2fc, RZ, 0xc0, !PT ;  /* 0x000002fc06067812 */ /* 0x000fc400078ec0ff */
[----:B------:R-:W-:Y:S01]  /*0eb0*/  IADD3 R16, R16, UR4, RZ ;  /* 0x0000000410107c10 */ /* 0x000fe2000fffe0ff */
[----:B------:R-:W-:Y:S01]  /*0ec0*/  VIADD R4, R4, UR4 ;  /* 0x0000000404047c36 */ /* 0x000fe20008000000 */
[----:B------:R-:W-:Y:S01]  /*0ed0*/  IADD3 R6, R6, UR4, RZ ;  /* 0x0000000406067c10 */ /* 0x000fe2000fffe0ff */
[----:B0-----:R-:W0:Y:S01]  /*0ee0*/  LDC.64 R2, c[0x0][0x238] ;  /* 0x00008e00ff027b82 */ /* 0x001e220000000a00 */
[----:B------:R-:W-:Y:S01]  /*0ef0*/  LOP3.LUT R18, R21, 0x40, RZ, 0xfc, !PT ;  /* 0x0000004015127812 */ /* 0x000fe200078efcff */
[----:B------:R-:W-:-:S06]  /*0f00*/  IMAD R22, R17, 0x4, R16 ;  /* 0x0000000411167824 */ /* 0x000fcc00078e0210 */
[----:B------:R-:W-:Y:S01]  /*0f10*/  BAR.SYNC.DEFER_BLOCKING 0x0 ;  /* 0x0000000000007b1d */ /* 0x000fe20000010000 */
[----:B------:R-:W-:Y:S01]  /*0f20*/  IMAD R24, R17, 0x4, R4 ;  /* 0x0000000411187824 */ /* 0x000fe200078e0204 */
[----:B------:R-:W-:Y:S01]  /*0f30*/  LOP3.LUT R16, R21, 0x80, RZ, 0xfc, !PT ;  /* 0x0000008015107812 */ /* 0x000fe200078efcff */
[----:B------:R-:W-:Y:S01]  /*0f40*/  IMAD R26, R17, 0x4, R6 ;  /* 0x00000004111a7824 */ /* 0x000fe200078e0206 */
[----:B------:R-:W-:Y:S01]  /*0f50*/  SHF.R.U32.HI R19, RZ, 0x1f, R20 ;  /* 0x0000001fff137819 */ /* 0x000fe20000011614 */
[----:B------:R-:W-:Y:S01]  /*0f60*/  IMAD.HI R23, R18, 0x2aaaaaab, RZ ;  /* 0x2aaaaaab12177827 */ /* 0x000fe200078e02ff */
[----:B------:R-:W-:Y:S02]  /*0f70*/  ISETP.GE.AND P0, PT, R0, 0x24, PT ;  /* 0x000000240000780c */ /* 0x000fe40003f06270 */
[----:B------:R-:W-:Y:S01]  /*0f80*/  LEA.HI.SX32 R20, R20, R19, 0x1a ;  /* 0x0000001314147211 */ /* 0x000fe200078fd2ff */
[----:B------:R-:W-:Y:S01]  /*0f90*/  IMAD.HI R19, R16, 0x2aaaaaab, RZ ;  /* 0x2aaaaaab10137827 */ /* 0x000fe200078e02ff */
[----:B------:R-:W-:-:S02]  /*0fa0*/  ISETP.LT.AND P3, PT, R21, 0x600, !P0 ;  /* 0x000006001500780c */ /* 0x000fc40004761270 */
[----:B------:R-:W-:Y:S01]  /*0fb0*/  ISETP.LT.AND P1, PT, R16, 0x600, !P0 ;  /* 0x000006001000780c */ /* 0x000fe20004721270 */
[----:B------:R-:W-:Y:S01]  /*0fc0*/  IMAD R25, R20, -0x180, R21 ;  /* 0xfffffe8014197824 */ /* 0x000fe200078e0215 */
[----:B------:R-:W-:Y:S02]  /*0fd0*/  LOP3.LUT R21, R21, 0xc0, RZ, 0xfc, !PT ;  /* 0x000000c015157812 */ /* 0x000fe400078efcff */
[----:B------:R-:W-:Y:S01]  /*0fe0*/  ISETP.LT.AND P2, PT, R18, 0x600, !P0 ;  /* 0x000006001200780c */ /* 0x000fe20004741270 */
[----:B------:R-:W-:Y:S01]  /*0ff0*/  IMAD R25, R25, 0x24, R0 ;  /* 0x0000002419197824 */ /* 0x000fe200078e0200 */
[----:B------:R-:W-:-:S03]  /*1000*/  ISETP.LT.AND P0, PT, R21, 0x600, !P0 ;  /* 0x000006001500780c */ /* 0x000fc60004701270 */
[----:B------:R-:W-:Y:S01]  /*1010*/  IMAD R25, R20, 0x6c00, R25 ;  /* 0x00006c0014197824 */ /* 0x000fe200078e0219 */
[C---:B------:R-:W-:Y:S01]  /*1020*/  LOP3.LUT R20, R17.reuse, 0xc00, RZ, 0xfc, !PT ;  /* 0x00000c0011147812 */ /* 0x040fe200078efcff */
[----:B------:R-:W-:Y:S03]  /*1030*/  LDS R4, [R22] ;  /* 0x0000000016047984 */ /* 0x000fe60000000800 */
[----:B------:R-:W-:Y:S01]  /*1040*/  SHF.R.U32.HI R20, RZ, 0x2, R20 ;  /* 0x00000002ff147819 */ /* 0x000fe20000011614 */
[----:B------:R-:W-:Y:S03]  /*1050*/  LDS R5, [R22+0x4] ;  /* 0x0000040016057984 */ /* 0x000fe60000000800 */
[----:B------:R-:W-:Y:S01]  /*1060*/  LOP3.LUT R20, R20, 0x3fc, RZ, 0xc0, !PT ;  /* 0x000003fc14147812 */ /* 0x000fe200078ec0ff */
[----:B------:R-:W-:Y:S03]  /*1070*/  LDS R6, [R22+0x8] ;  /* 0x0000080016067984 */ /* 0x000fe60000000800 */
[----:B------:R-:W-:Y:S01]  /*1080*/  IADD3 R20, R20, UR4, RZ ;  /* 0x0000000414147c10 */ /* 0x000fe2000fffe0ff */
[----:B------:R1:W2:Y:S04]  /*1090*/  LDS R7, [R22+0xc] ;  /* 0x00000c0016077984 */ /* 0x0002a80000000800 */
[----:B------:R-:W-:Y:S01]  /*10a0*/  IMAD R20, R17, 0x4, R20 ;  /* 0x0000000411147824 */ /* 0x000fe200078e0214 */
[----:B------:R-:W-:Y:S04]  /*10b0*/  LDS R8, [R24+0x1000] ;  /* 0x0010000018087984 */ /* 0x000fe80000000800 */
[----:B------:R-:W-:Y:S01]  /*10c0*/  LDS R9, [R24+0x1004] ;  /* 0x0010040018097984 */ /* 0x000fe20000000800 */
[----:B-1----:R-:W-:-:S03]  /*10d0*/  SHF.R.U32.HI R22, RZ, 0x1f, R19 ;  /* 0x0000001fff167819 */ /* 0x002fc60000011613 */
[----:B------:R-:W-:Y:S01]  /*10e0*/  LDS R10, [R24+0x1008] ;  /* 0x00100800180a7984 */ /* 0x000fe20000000800 */
[----:B------:R-:W-:-:S03]  /*10f0*/  LEA.HI.SX32 R19, R19, R22, 0x1a ;  /* 0x0000001613137211 */ /* 0x000fc600078fd2ff */
[----:B------:R1:W3:Y:S02]  /*1100*/  LDS R11, [R24+0x100c] ;  /* 0x00100c00180b7984 */ /* 0x0002e40000000800 */
[----:B------:R-:W-:Y:S02]  /*1110*/  IMAD R27, R19, -0x180, R16 ;  /* 0xfffffe80131b7824 */ /* 0x000fe400078e0210 */
[----:B------:R-:W-:Y:S04]  /*1120*/  LDS R12, [R26+0x2000] ;  /* 0x002000001a0c7984 */ /* 0x000fe80000000800 */
[----:B------:R-:W-:Y:S01]  /*1130*/  LDS R13, [R26+0x2004] ;  /* 0x002004001a0d7984 */ /* 0x000fe20000000800 */
[----:B-1----:R-:W-:-:S03]  /*1140*/  SHF.R.U32.HI R24, RZ, 0x1f, R23 ;  /* 0x0000001fff187819 */ /* 0x002fc60000011617 */
[----:B------:R-:W-:Y:S01]  /*1150*/  LDS R14, [R26+0x2008] ;  /* 0x002008001a0e7984 */ /* 0x000fe20000000800 */
[----:B------:R-:W-:-:S03]  /*1160*/  LEA.HI.SX32 R23, R23, R24, 0x1a ;  /* 0x0000001817177211 */ /* 0x000fc600078fd2ff */
[----:B------:R-:W1:Y:S02]  /*1170*/  LDS R15, [R26+0x200c] ;  /* 0x00200c001a0f7984 */ /* 0x000e640000000800 */
[----:B------:R-:W-:Y:S02]  /*1180*/  IMAD R29, R23, -0x180, R18 ;  /* 0xfffffe80171d7824 */ /* 0x000fe400078e0212 */
[--C-:B------:R-:W-:Y:S02]  /*1190*/  IMAD R18, R27, 0x24, R0.reuse ;  /* 0x000000241b127824 */ /* 0x100fe400078e0200 */
[----:B------:R-:W-:Y:S02]  /*11a0*/  IMAD R16, R29, 0x24, R0 ;  /* 0x000000241d107824 */ /* 0x000fe400078e0200 */
[----:B------:R-:W-:Y:S02]  /*11b0*/  IMAD R27, R19, 0x6c00, R18 ;  /* 0x00006c00131b7824 */ /* 0x000fe400078e0212 */
[----:B------:R-:W-:-:S02]  /*11c0*/  IMAD R23, R23, 0x6c00, R16 ;  /* 0x00006c0017177824 */ /* 0x000fc400078e0210 */
[----:B0-----:R-:W-:-:S04]  /*11d0*/  IMAD.WIDE R18, R25, 0x4, R2 ;  /* 0x0000000419127825 */ /* 0x001fc800078e0202 */
[--C-:B------:R-:W-:Y:S01]  /*11e0*/  IMAD.WIDE R22, R23, 0x4, R2.reuse ;  /* 0x0000000417167825 */ /* 0x100fe200078e0202 */
[----:B--2---:R0:W-:Y:S03]  /*11f0*/  @P3 STG.E.128 desc[UR6][R18.64], R4 ;  /* 0x0000000412003986 */ /* 0x0041e6000c101d06 */
[----:B------:R-:W-:Y:S01]  /*1200*/  IMAD.WIDE R24, R27, 0x4, R2 ;  /* 0x000000041b187825 */ /* 0x000fe200078e0202 */
[----:B---3--:R0:W-:Y:S04]  /*1210*/  @P2 STG.E.128 desc[UR6][R22.64], R8 ;  /* 0x0000000816002986 */ /* 0x0081e8000c101d06 */
[----:B-1----:R0:W-:Y:S02]  /*1220*/  @P1 STG.E.128 desc[UR6][R24.64], R12 ;  /* 0x0000000c18001986 */ /* 0x0021e4000c101d06 */
[----:B0-----:R-:W-:Y:S05]  /*1230*/  @!P0 EXIT ;  /* 0x000000000000894d */ /* 0x001fea0003800000 */
[----:B0-----:R-:W-:Y:S01]  /*1240*/  LDS R4, [R20+0x3000] ;  /* 0x0030000014047984 */ /* 0x001fe20000000800 */
[----:B------:R-:W-:-:S03]  /*1250*/  IMAD.HI R8, R21, 0x2aaaaaab, RZ ;  /* 0x2aaaaaab15087827 */ /* 0x000fc600078e02ff */
[----:B------:R-:W-:Y:S02]  /*1260*/  LDS R5, [R20+0x3004] ;  /* 0x0030040014057984 */ /* 0x000fe40000000800 */
[----:B------:R-:W-:Y:S02]  /*1270*/  SHF.R.U32.HI R9, RZ, 0x1f, R8 ;  /* 0x0000001fff097819 */ /* 0x000fe40000011608 */
[----:B------:R-:W-:Y:S02]  /*1280*/  LDS R6, [R20+0x3008] ;  /* 0x0030080014067984 */ /* 0x000fe40000000800 */
[----:B------:R-:W-:Y:S02]  /*1290*/  LEA.HI.SX32 R8, R8, R9, 0x1a ;  /* 0x0000000908087211 */ /* 0x000fe400078fd2ff */
[----:B------:R-:W0:Y:S03]  /*12a0*/  LDS R7, [R20+0x300c] ;  /* 0x00300c0014077984 */ /* 0x000e260000000800 */
[----:B------:R-:W-:-:S04]  /*12b0*/  IMAD R21, R8, -0x180, R21 ;  /* 0xfffffe8008157824 */ /* 0x000fc800078e0215 */
[----:B------:R-:W-:-:S04]  /*12c0*/  IMAD R21, R21, 0x24, R0 ;  /* 0x0000002415157824 */ /* 0x000fc800078e0200 */
[----:B------:R-:W-:-:S04]  /*12d0*/  IMAD R21, R8, 0x6c00, R21 ;  /* 0x00006c0008157824 */ /* 0x000fc800078e0215 */
[----:B------:R-:W-:-:S05]  /*12e0*/  IMAD.WIDE R2, R21, 0x4, R2 ;  /* 0x0000000415027825 */ /* 0x000fca00078e0202 */
[----:B0-----:R-:W-:Y:S01]  /*12f0*/  STG.E.128 desc[UR6][R2.64], R4 ;  /* 0x0000000402007986 */ /* 0x001fe2000c101d06 */
[----:B------:R-:W-:Y:S05]  /*1300*/  EXIT ;  /* 0x000000000000794d */ /* 0x000fea0003800000 */
.L_x_0:
[----:B------:R-:W-:-:S00]  /*1310*/  BRA `(.L_x_0) ;  /* 0xfffffffc00fc7947 */ /* 0x000fc0000383ffff */
[----:B------:R-:W-:-:S00]  /*1320*/  NOP ;  /* 0x0000000000007918 */ /* 0x000fc00000000000 */
        /* <DEDUP_REMOVED lines=13> */
.L_x_1:


//--------------------- .nv.global.init           --------------------------
	.section	.nv.global.init,"aw",@progbits
.nv.global.init:
	.type		_$_str,@object
	.size		_$_str,(_$_str_$_2 - _$_str)
_$_str:
        /*0000*/ 	.byte	0x5f, 0x5f, 0x43, 0x55, 0x44, 0x41, 0x5f, 0x46, 0x54, 0x5a, 0x00
	.type		_$_str_$_2,@object
	.size		_$_str_$_2,(.L_1 - _$_str_$_2)
_$_str_$_2:
        /*000b*/ 	.byte	0x5f, 0x5f, 0x43, 0x55, 0x44, 0x41, 0x5f, 0x50, 0x52, 0x45, 0x43, 0x5f, 0x53, 0x51, 0x52, 0x54
        /*001b*/ 	.byte	0x00
.L_1:


//--------------------- .nv.shared.triton_poi_fused__native_batch_norm_legit_no_training_relu_34 --------------------------
	.section	.nv.shared.triton_poi_fused__native_batch_norm_legit_no_training_relu_34,"aw",@nobits
	.sectionflags	@""
	.align	16
	.zero		1024


//--------------------- .nv.constant0.triton_poi_fused__native_batch_norm_legit_no_training_relu_34 --------------------------
	.section	.nv.constant0.triton_poi_fused__native_batch_norm_legit_no_training_relu_34,"a",@progbits
	.sectionflags	@""
	.align	4
.nv.constant0.triton_poi_fused__native_batch_norm_legit_no_training_relu_34:
	.zero		584
